//
// Generated by NVIDIA NVVM Compiler
//
// Compiler Build ID: CL-36424714
// Cuda compilation tools, release 13.0, V13.0.88
// Based on NVVM 20.0.0
//

.version 9.0
.target sm_100
.address_size 64

	// .globl	mmkernel
// _ZZ8mmkernelE2cc has been demoted

.visible .entry mmkernel(
	.param .u64 .ptr .align 1 mmkernel_param_0,
	.param .u64 .ptr .align 1 mmkernel_param_1,
	.param .u64 .ptr .align 1 mmkernel_param_2,
	.param .u32 mmkernel_param_3,
	.param .u32 mmkernel_param_4,
	.param .u32 mmkernel_param_5,
	.param .u32 mmkernel_param_6,
	.param .u32 mmkernel_param_7,
	.param .u32 mmkernel_param_8
)
{
	.reg .pred 	%p<3>;
	.reg .b32 	%r<27>;
	.reg .b32 	%f<104>;
	.reg .b64 	%rd<45>;
	// demoted variable
	.shared .align 4 .b8 _ZZ8mmkernelE2cc[128];
	ld.param.u64 	%rd3, [mmkernel_param_0];
	ld.param.u64 	%rd4, [mmkernel_param_1];
	ld.param.u64 	%rd5, [mmkernel_param_2];
	ld.param.u32 	%r14, [mmkernel_param_3];
	ld.param.u32 	%r15, [mmkernel_param_4];
	ld.param.u32 	%r16, [mmkernel_param_5];
	ld.param.u32 	%r17, [mmkernel_param_8];
	mov.u32 	%r1, %tid.x;
	mov.u32 	%r18, %ctaid.x;
	shl.b32 	%r19, %r18, 5;
	add.s32 	%r2, %r19, %r1;
	mov.u32 	%r3, %ctaid.y;
	setp.lt.s32 	%p1, %r17, 1;
	mov.f32 	%f103, 0f00000000;
	@%p1 bra 	$L__BB0_3;
	shl.b32 	%r21, %r1, 2;
	mov.u32 	%r22, _ZZ8mmkernelE2cc;
	add.s32 	%r4, %r22, %r21;
	shl.b32 	%r5, %r15, 5;
	mad.lo.s32 	%r24, %r1, %r16, %r3;
	shl.b32 	%r7, %r16, 5;
	cvta.to.global.u64 	%rd1, %rd5;
	cvta.to.global.u64 	%rd2, %rd4;
	mov.f32 	%f103, 0f00000000;
	mov.b32 	%r26, 0;
	mul.wide.s32 	%rd10, %r15, 4;
	mov.u32 	%r25, %r2;
$L__BB0_2:
	mul.wide.s32 	%rd6, %r24, 4;
	add.s64 	%rd7, %rd1, %rd6;
	ld.global.f32 	%f6, [%rd7];
	st.shared.f32 	[%r4], %f6;
	bar.sync 	0;
	add.s32 	%r26, %r26, 32;
	mul.wide.s32 	%rd8, %r25, 4;
	add.s64 	%rd9, %rd2, %rd8;
	ld.global.f32 	%f7, [%rd9];
	ld.shared.f32 	%f8, [_ZZ8mmkernelE2cc];
	fma.rn.f32 	%f9, %f7, %f8, %f103;
	add.s64 	%rd11, %rd9, %rd10;
	ld.global.f32 	%f10, [%rd11];
	ld.shared.f32 	%f11, [_ZZ8mmkernelE2cc+4];
	fma.rn.f32 	%f12, %f10, %f11, %f9;
	add.s64 	%rd12, %rd11, %rd10;
	ld.global.f32 	%f13, [%rd12];
	ld.shared.f32 	%f14, [_ZZ8mmkernelE2cc+8];
	fma.rn.f32 	%f15, %f13, %f14, %f12;
	add.s64 	%rd13, %rd12, %rd10;
	ld.global.f32 	%f16, [%rd13];
	ld.shared.f32 	%f17, [_ZZ8mmkernelE2cc+12];
	fma.rn.f32 	%f18, %f16, %f17, %f15;
	add.s64 	%rd14, %rd13, %rd10;
	ld.global.f32 	%f19, [%rd14];
	ld.shared.f32 	%f20, [_ZZ8mmkernelE2cc+16];
	fma.rn.f32 	%f21, %f19, %f20, %f18;
	add.s64 	%rd15, %rd14, %rd10;
	ld.global.f32 	%f22, [%rd15];
	ld.shared.f32 	%f23, [_ZZ8mmkernelE2cc+20];
	fma.rn.f32 	%f24, %f22, %f23, %f21;
	add.s64 	%rd16, %rd15, %rd10;
	ld.global.f32 	%f25, [%rd16];
	ld.shared.f32 	%f26, [_ZZ8mmkernelE2cc+24];
	fma.rn.f32 	%f27, %f25, %f26, %f24;
	add.s64 	%rd17, %rd16, %rd10;
	ld.global.f32 	%f28, [%rd17];
	ld.shared.f32 	%f29, [_ZZ8mmkernelE2cc+28];
	fma.rn.f32 	%f30, %f28, %f29, %f27;
	add.s64 	%rd18, %rd17, %rd10;
	ld.global.f32 	%f31, [%rd18];
	ld.shared.f32 	%f32, [_ZZ8mmkernelE2cc+32];
	fma.rn.f32 	%f33, %f31, %f32, %f30;
	add.s64 	%rd19, %rd18, %rd10;
	ld.global.f32 	%f34, [%rd19];
	ld.shared.f32 	%f35, [_ZZ8mmkernelE2cc+36];
	fma.rn.f32 	%f36, %f34, %f35, %f33;
	add.s64 	%rd20, %rd19, %rd10;
	ld.global.f32 	%f37, [%rd20];
	ld.shared.f32 	%f38, [_ZZ8mmkernelE2cc+40];
	fma.rn.f32 	%f39, %f37, %f38, %f36;
	add.s64 	%rd21, %rd20, %rd10;
	ld.global.f32 	%f40, [%rd21];
	ld.shared.f32 	%f41, [_ZZ8mmkernelE2cc+44];
	fma.rn.f32 	%f42, %f40, %f41, %f39;
	add.s64 	%rd22, %rd21, %rd10;
	ld.global.f32 	%f43, [%rd22];
	ld.shared.f32 	%f44, [_ZZ8mmkernelE2cc+48];
	fma.rn.f32 	%f45, %f43, %f44, %f42;
	add.s64 	%rd23, %rd22, %rd10;
	ld.global.f32 	%f46, [%rd23];
	ld.shared.f32 	%f47, [_ZZ8mmkernelE2cc+52];
	fma.rn.f32 	%f48, %f46, %f47, %f45;
	add.s64 	%rd24, %rd23, %rd10;
	ld.global.f32 	%f49, [%rd24];
	ld.shared.f32 	%f50, [_ZZ8mmkernelE2cc+56];
	fma.rn.f32 	%f51, %f49, %f50, %f48;
	add.s64 	%rd25, %rd24, %rd10;
	ld.global.f32 	%f52, [%rd25];
	ld.shared.f32 	%f53, [_ZZ8mmkernelE2cc+60];
	fma.rn.f32 	%f54, %f52, %f53, %f51;
	add.s64 	%rd26, %rd25, %rd10;
	ld.global.f32 	%f55, [%rd26];
	ld.shared.f32 	%f56, [_ZZ8mmkernelE2cc+64];
	fma.rn.f32 	%f57, %f55, %f56, %f54;
	add.s64 	%rd27, %rd26, %rd10;
	ld.global.f32 	%f58, [%rd27];
	ld.shared.f32 	%f59, [_ZZ8mmkernelE2cc+68];
	fma.rn.f32 	%f60, %f58, %f59, %f57;
	add.s64 	%rd28, %rd27, %rd10;
	ld.global.f32 	%f61, [%rd28];
	ld.shared.f32 	%f62, [_ZZ8mmkernelE2cc+72];
	fma.rn.f32 	%f63, %f61, %f62, %f60;
	add.s64 	%rd29, %rd28, %rd10;
	ld.global.f32 	%f64, [%rd29];
	ld.shared.f32 	%f65, [_ZZ8mmkernelE2cc+76];
	fma.rn.f32 	%f66, %f64, %f65, %f63;
	add.s64 	%rd30, %rd29, %rd10;
	ld.global.f32 	%f67, [%rd30];
	ld.shared.f32 	%f68, [_ZZ8mmkernelE2cc+80];
	fma.rn.f32 	%f69, %f67, %f68, %f66;
	add.s64 	%rd31, %rd30, %rd10;
	ld.global.f32 	%f70, [%rd31];
	ld.shared.f32 	%f71, [_ZZ8mmkernelE2cc+84];
	fma.rn.f32 	%f72, %f70, %f71, %f69;
	add.s64 	%rd32, %rd31, %rd10;
	ld.global.f32 	%f73, [%rd32];
	ld.shared.f32 	%f74, [_ZZ8mmkernelE2cc+88];
	fma.rn.f32 	%f75, %f73, %f74, %f72;
	add.s64 	%rd33, %rd32, %rd10;
	ld.global.f32 	%f76, [%rd33];
	ld.shared.f32 	%f77, [_ZZ8mmkernelE2cc+92];
	fma.rn.f32 	%f78, %f76, %f77, %f75;
	add.s64 	%rd34, %rd33, %rd10;
	ld.global.f32 	%f79, [%rd34];
	ld.shared.f32 	%f80, [_ZZ8mmkernelE2cc+96];
	fma.rn.f32 	%f81, %f79, %f80, %f78;
	add.s64 	%rd35, %rd34, %rd10;
	ld.global.f32 	%f82, [%rd35];
	ld.shared.f32 	%f83, [_ZZ8mmkernelE2cc+100];
	fma.rn.f32 	%f84, %f82, %f83, %f81;
	add.s64 	%rd36, %rd35, %rd10;
	ld.global.f32 	%f85, [%rd36];
	ld.shared.f32 	%f86, [_ZZ8mmkernelE2cc+104];
	fma.rn.f32 	%f87, %f85, %f86, %f84;
	add.s64 	%rd37, %rd36, %rd10;
	ld.global.f32 	%f88, [%rd37];
	ld.shared.f32 	%f89, [_ZZ8mmkernelE2cc+108];
	fma.rn.f32 	%f90, %f88, %f89, %f87;
	add.s64 	%rd38, %rd37, %rd10;
	ld.global.f32 	%f91, [%rd38];
	ld.shared.f32 	%f92, [_ZZ8mmkernelE2cc+112];
	fma.rn.f32 	%f93, %f91, %f92, %f90;
	add.s64 	%rd39, %rd38, %rd10;
	ld.global.f32 	%f94, [%rd39];
	ld.shared.f32 	%f95, [_ZZ8mmkernelE2cc+116];
	fma.rn.f32 	%f96, %f94, %f95, %f93;
	add.s64 	%rd40, %rd39, %rd10;
	ld.global.f32 	%f97, [%rd40];
	ld.shared.f32 	%f98, [_ZZ8mmkernelE2cc+120];
	fma.rn.f32 	%f99, %f97, %f98, %f96;
	add.s64 	%rd41, %rd40, %rd10;
	ld.global.f32 	%f100, [%rd41];
	ld.shared.f32 	%f101, [_ZZ8mmkernelE2cc+124];
	fma.rn.f32 	%f103, %f100, %f101, %f99;
	add.s32 	%r25, %r25, %r5;
	add.s32 	%r24, %r24, %r7;
	setp.lt.s32 	%p2, %r26, %r17;
	@%p2 bra 	$L__BB0_2;
$L__BB0_3:
	cvta.to.global.u64 	%rd42, %rd3;
	mad.lo.s32 	%r23, %r14, %r2, %r3;
	mul.wide.s32 	%rd43, %r23, 4;
	add.s64 	%rd44, %rd42, %rd43;
	st.global.f32 	[%rd44], %f103;
	ret;

}


// ===== COMPILED SASS (sm_100) =====

	.target	sm_100

	.elftype	@"ET_EXEC"


//--------------------- .note.nv.tkinfo           --------------------------
	.section	.note.nv.tkinfo,"",@"SHT_NOTE"
	.sectionflags	@"SHF_NOTE_NV_TKINFO"
	.tkinfo
        /*0018*/ 	.word	0x00000002
        /*0030*/ 	.string	""
        /*0030*/ 	.string	"ptxas"
        /*0030*/ 	.string	"Cuda compilation tools, release 13.0, V13.0.88"
        /*0030*/ 	.string	"Build cuda_13.0.r13.0/compiler.36424714_0"
        /*0030*/ 	.string	"-arch sm_100 -m 64 "



//--------------------- .note.nv.cuinfo           --------------------------
	.section	.note.nv.cuinfo,"",@"SHT_NOTE"
	.sectionflags	@"SHF_NOTE_NV_CUINFO"
        /*0018*/ 	.short	0x0002
        /*001a*/ 	.short	0x0064
        /*001c*/ 	.short	0x0082
	.zero		2


//--------------------- .nv.info                  --------------------------
	.section	.nv.info,"",@"SHT_CUDA_INFO"
	.align	4


	//----- nvinfo : EIATTR_REGCOUNT
	.align		4
        /*0000*/ 	.byte	0x04, 0x2f
        /*0002*/ 	.short	(.L_1 - .L_0)
	.align		4
.L_0:
        /*0004*/ 	.word	index@(mmkernel)
        /*0008*/ 	.word	0x00000028


	//----- nvinfo : EIATTR_FRAME_SIZE
	.align		4
.L_1:
        /*000c*/ 	.byte	0x04, 0x11
        /*000e*/ 	.short	(.L_3 - .L_2)
	.align		4
.L_2:
        /*0010*/ 	.word	index@(mmkernel)
        /*0014*/ 	.word	0x00000000


	//----- nvinfo : EIATTR_MIN_STACK_SIZE
	.align		4
.L_3:
        /*0018*/ 	.byte	0x04, 0x12
        /*001a*/ 	.short	(.L_5 - .L_4)
	.align		4
.L_4:
        /*001c*/ 	.word	index@(mmkernel)
        /*0020*/ 	.word	0x00000000
.L_5:


//--------------------- .nv.compat                --------------------------
	.section	.nv.compat,"",@"SHT_CUDA_COMPAT_INFO"
	.align	4
        /*0000*/ 	.byte	0x02, 0x09, 0x00, 0x00, 0x02, 0x02, 0x01, 0x00, 0x02, 0x05, 0x05, 0x00, 0x03, 0x07, 0x01, 0x01
        /*0010*/ 	.byte	0x02, 0x03, 0x00, 0x00, 0x02, 0x06, 0x01, 0x00, 0x04, 0x0b, 0x08, 0x00, 0x09, 0x00, 0x00, 0x00
        /*0020*/ 	.byte	0x00, 0x00, 0x00, 0x00


//--------------------- .nv.info.mmkernel         --------------------------
	.section	.nv.info.mmkernel,"",@"SHT_CUDA_INFO"
	.sectionflags	@""
	.align	4


	//----- nvinfo : EIATTR_CUDA_API_VERSION
	.align		4
        /*0000*/ 	.byte	0x04, 0x37
        /*0002*/ 	.short	(.L_7 - .L_6)
.L_6:
        /*0004*/ 	.word	0x00000082


	//----- nvinfo : EIATTR_KPARAM_INFO
	.align		4
.L_7:
        /*0008*/ 	.byte	0x04, 0x17
        /*000a*/ 	.short	(.L_9 - .L_8)
.L_8:
        /*000c*/ 	.word	0x00000000
        /*0010*/ 	.short	0x0008
        /*0012*/ 	.short	0x002c
        /*0014*/ 	.byte	0x00, 0xf0, 0x11, 0x00


	//----- nvinfo : EIATTR_KPARAM_INFO
	.align		4
.L_9:
        /*0018*/ 	.byte	0x04, 0x17
        /*001a*/ 	.short	(.L_11 - .L_10)
.L_10:
        /*001c*/ 	.word	0x00000000
        /*0020*/ 	.short	0x0007
        /*0022*/ 	.short	0x0028
        /*0024*/ 	.byte	0x00, 0xf0, 0x11, 0x00


	//----- nvinfo : EIATTR_KPARAM_INFO
	.align		4
.L_11:
        /*0028*/ 	.byte	0x04, 0x17
        /*002a*/ 	.short	(.L_13 - .L_12)
.L_12:
        /*002c*/ 	.word	0x00000000
        /*0030*/ 	.short	0x0006
        /*0032*/ 	.short	0x0024
        /*0034*/ 	.byte	0x00, 0xf0, 0x11, 0x00


	//----- nvinfo : EIATTR_KPARAM_INFO
	.align		4
.L_13:
        /*0038*/ 	.byte	0x04, 0x17
        /*003a*/ 	.short	(.L_15 - .L_14)
.L_14:
        /*003c*/ 	.word	0x00000000
        /*0040*/ 	.short	0x0005
        /*0042*/ 	.short	0x0020
        /*0044*/ 	.byte	0x00, 0xf0, 0x11, 0x00


	//----- nvinfo : EIATTR_KPARAM_INFO
	.align		4
.L_15:
        /*0048*/ 	.byte	0x04, 0x17
        /*004a*/ 	.short	(.L_17 - .L_16)
.L_16:
        /*004c*/ 	.word	0x00000000
        /*0050*/ 	.short	0x0004
        /*0052*/ 	.short	0x001c
        /*0054*/ 	.byte	0x00, 0xf0, 0x11, 0x00


	//----- nvinfo : EIATTR_KPARAM_INFO
	.align		4
.L_17:
        /*0058*/ 	.byte	0x04, 0x17
        /*005a*/ 	.short	(.L_19 - .L_18)
.L_18:
        /*005c*/ 	.word	0x00000000
        /*0060*/ 	.short	0x0003
        /*0062*/ 	.short	0x0018
        /*0064*/ 	.byte	0x00, 0xf0, 0x11, 0x00


	//----- nvinfo : EIATTR_KPARAM_INFO
	.align		4
.L_19:
        /*0068*/ 	.byte	0x04, 0x17
        /*006a*/ 	.short	(.L_21 - .L_20)
.L_20:
        /*006c*/ 	.word	0x00000000
        /*0070*/ 	.short	0x0002
        /*0072*/ 	.short	0x0010
        /*0074*/ 	.byte	0x00, 0xf5, 0x21, 0x00


	//----- nvinfo : EIATTR_KPARAM_INFO
	.align		4
.L_21:
        /*0078*/ 	.byte	0x04, 0x17
        /*007a*/ 	.short	(.L_23 - .L_22)
.L_22:
        /*007c*/ 	.word	0x00000000
        /*0080*/ 	.short	0x0001
        /*0082*/ 	.short	0x0008
        /*0084*/ 	.byte	0x00, 0xf5, 0x21, 0x00


	//----- nvinfo : EIATTR_KPARAM_INFO
	.align		4
.L_23:
        /*0088*/ 	.byte	0x04, 0x17
        /*008a*/ 	.short	(.L_25 - .L_24)
.L_24:
        /*008c*/ 	.word	0x00000000
        /*0090*/ 	.short	0x0000
        /*0092*/ 	.short	0x0000
        /*0094*/ 	.byte	0x00, 0xf5, 0x21, 0x00


	//----- nvinfo : EIATTR_SPARSE_MMA_MASK
	.align		4
.L_25:
        /*0098*/ 	.byte	0x03, 0x50
        /*009a*/ 	.short	0x0000


	//----- nvinfo : EIATTR_MAXREG_COUNT
	.align		4
        /*009c*/ 	.byte	0x03, 0x1b
        /*009e*/ 	.short	0x00ff


	//----- nvinfo : EIATTR_NUM_BARRIERS
	.align		4
        /*00a0*/ 	.byte	0x02, 0x4c
        /*00a2*/ 	.byte	0x01
	.zero		1


	//----- nvinfo : EIATTR_MERCURY_ISA_VERSION
	.align		4
        /*00a4*/ 	.byte	0x03, 0x5f
        /*00a6*/ 	.short	0x0101


	//----- nvinfo : EIATTR_VRC_CTA_INIT_COUNT
	.align		4
        /*00a8*/ 	.byte	0x02, 0x4a
	.zero		1
	.zero		1


	//----- nvinfo : EIATTR_EXIT_INSTR_OFFSETS
	.align		4
        /*00ac*/ 	.byte	0x04, 0x1c
        /*00ae*/ 	.short	(.L_27 - .L_26)


	//   ....[0]....
.L_26:
        /*00b0*/ 	.word	0x000008c0


	//----- nvinfo : EIATTR_CBANK_PARAM_SIZE
	.align		4
.L_27:
        /*00b4*/ 	.byte	0x03, 0x19
        /*00b6*/ 	.short	0x0030


	//----- nvinfo : EIATTR_PARAM_CBANK
	.align		4
        /*00b8*/ 	.byte	0x04, 0x0a
        /*00ba*/ 	.short	(.L_29 - .L_28)
	.align		4
.L_28:
        /*00bc*/ 	.word	index@(.nv.constant0.mmkernel)
        /*00c0*/ 	.short	0x0380
        /*00c2*/ 	.short	0x0030


	//----- nvinfo : EIATTR_SW_WAR
	.align		4
.L_29:
        /*00c4*/ 	.byte	0x04, 0x36
        /*00c6*/ 	.short	(.L_31 - .L_30)
.L_30:
        /*00c8*/ 	.word	0x00000008
.L_31:


//--------------------- .nv.callgraph             --------------------------
	.section	.nv.callgraph,"",@"SHT_CUDA_CALLGRAPH"
	.align	4
	.sectionentsize	8
	.align		4
        /*0000*/ 	.word	0x00000000
	.align		4
        /*0004*/ 	.word	0xffffffff
	.align		4
        /*0008*/ 	.word	0x00000000
	.align		4
        /*000c*/ 	.word	0xfffffffe
	.align		4
        /*0010*/ 	.word	0x00000000
	.align		4
        /*0014*/ 	.word	0xfffffffd
	.align		4
        /*0018*/ 	.word	0x00000000
	.align		4
        /*001c*/ 	.word	0xfffffffc


//--------------------- .text.mmkernel            --------------------------
	.section	.text.mmkernel,"ax",@progbits
	.align	128
        .global         mmkernel
        .type           mmkernel,@function
        .size           mmkernel,(.L_x_3 - mmkernel)
        .other          mmkernel,@"STO_CUDA_ENTRY STV_DEFAULT"
mmkernel:
.text.mmkernel:
[----:B------:R-:W-:Y:S01]  /*0000*/  LDC R1, c[0x0][0x37c] ;  /* 0x0000df00ff017b82 */ /* 0x000fe20000000800 */
[----:B------:R-:W0:Y:S01]  /*0010*/  S2R R16, SR_TID.X ;  /* 0x0000000000107919 */ /* 0x000e220000002100 */
[----:B------:R-:W1:Y:S06]  /*0020*/  LDCU UR9, c[0x0][0x3ac] ;  /* 0x00007580ff0977ac */ /* 0x000e6c0008000800 */
[----:B------:R-:W2:Y:S01]  /*0030*/  S2UR UR8, SR_CTAID.Y ;  /* 0x00000000000879c3 */ /* 0x000ea20000002600 */
[----:B------:R-:W-:Y:S01]  /*0040*/  HFMA2 R26, -RZ, RZ, 0, 0 ;  /* 0x00000000ff1a7431 */ /* 0x000fe200000001ff */
[----:B------:R-:W0:Y:S01]  /*0050*/  S2R R3, SR_CTAID.X ;  /* 0x0000000000037919 */ /* 0x000e220000002500 */
[----:B------:R-:W3:Y:S01]  /*0060*/  LDCU.64 UR6, c[0x0][0x358] ;  /* 0x00006b00ff0677ac */ /* 0x000ee20008000a00 */
[----:B-1----:R-:W-:Y:S01]  /*0070*/  UISETP.GE.AND UP0, UPT, UR9, 0x1, UPT ;  /* 0x000000010900788c */ /* 0x002fe2000bf06270 */
[----:B0-----:R-:W-:-:S08]  /*0080*/  LEA R18, R3, R16, 0x5 ;  /* 0x0000001003127211 */ /* 0x001fd000078e28ff */
[----:B--23--:R-:W-:Y:S05]  /*0090*/  BRA.U !UP0, `(.L_x_0) ;  /* 0x0000000508f47547 */ /* 0x00cfea000b800000 */
[----:B------:R-:W0:Y:S01]  /*00a0*/  S2UR UR5, SR_CgaCtaId ;  /* 0x00000000000579c3 */ /* 0x000e220000008800 */
[----:B------:R-:W-:Y:S01]  /*00b0*/  UMOV UR4, 0x400 ;  /* 0x0000040000047882 */ /* 0x000fe20000000000 */
[----:B------:R-:W-:Y:S02]  /*00c0*/  MOV R26, RZ ;  /* 0x000000ff001a7202 */ /* 0x000fe40000000f00 */
[----:B------:R-:W-:-:S04]  /*00d0*/  MOV R2, R18 ;  /* 0x0000001200027202 */ /* 0x000fc80000000f00 */
[----:B------:R-:W1:Y:S01]  /*00e0*/  LDC R3, c[0x0][0x3a0] ;  /* 0x0000e800ff037b82 */ /* 0x000e620000000800 */
[----:B0-----:R-:W-:-:S03]  /*00f0*/  ULEA UR5, UR5, UR4, 0x18 ;  /* 0x0000000405057291 */ /* 0x001fc6000f8ec0ff */
[----:B------:R-:W-:Y:S01]  /*0100*/  UMOV UR4, URZ ;  /* 0x000000ff00047c82 */ /* 0x000fe20008000000 */
[C---:B-1----:R-:W-:Y:S02]  /*0110*/  IMAD R0, R16.reuse, R3, UR8 ;  /* 0x0000000810007e24 */ /* 0x042fe4000f8e0203 */
[----:B------:R-:W-:-:S07]  /*0120*/  LEA R16, R16, UR5, 0x2 ;  /* 0x0000000510107c11 */ /* 0x000fce000f8e10ff */
.L_x_1:
[----:B------:R-:W0:Y:S08]  /*0130*/  LDC.64 R4, c[0x0][0x390] ;  /* 0x0000e400ff047b82 */ /* 0x000e300000000a00 */
[----:B------:R-:W1:Y:S08]  /*0140*/  LDC.64 R6, c[0x0][0x388] ;  /* 0x0000e200ff067b82 */ /* 0x000e700000000a00 */
[----:B------:R-:W2:Y:S01]  /*0150*/  LDC R17, c[0x0][0x39c] ;  /* 0x0000e700ff117b82 */ /* 0x000ea20000000800 */
[----:B0-----:R-:W-:-:S06]  /*0160*/  IMAD.WIDE R4, R0, 0x4, R4 ;  /* 0x0000000400047825 */ /* 0x001fcc00078e0204 */
[----:B------:R-:W3:Y:S01]  /*0170*/  LDG.E R5, desc[UR6][R4.64] ;  /* 0x0000000604057981 */ /* 0x000ee2000c1e1900 */
[----:B-1----:R-:W-:-:S04]  /*0180*/  IMAD.WIDE R6, R2, 0x4, R6 ;  /* 0x0000000402067825 */ /* 0x002fc800078e0206 */
[----:B--2---:R-:W-:-:S04]  /*0190*/  IMAD.WIDE R14, R17, 0x4, R6 ;  /* 0x00000004110e7825 */ /* 0x004fc800078e0206 */
[----:B------:R-:W-:-:S04]  /*01a0*/  IMAD.WIDE R20, R17, 0x4, R14 ;  /* 0x0000000411147825 */ /* 0x000fc800078e020e */
[C---:B------:R-:W-:Y:S01]  /*01b0*/  IMAD.WIDE R34, R17.reuse, 0x4, R20 ;  /* 0x0000000411227825 */ /* 0x040fe200078e0214 */
[----:B---3--:R-:W-:Y:S01]  /*01c0*/  STS [R16], R5 ;  /* 0x0000000510007388 */ /* 0x008fe20000000800 */
[----:B------:R-:W-:Y:S06]  /*01d0*/  BAR.SYNC.DEFER_BLOCKING 0x0 ;  /* 0x0000000000007b1d */ /* 0x000fec0000010000 */
[----:B------:R0:W2:Y:S04]  /*01e0*/  LDG.E R23, desc[UR6][R6.64] ;  /* 0x0000000606177981 */ /* 0x0000a8000c1e1900 */
[----:B------:R-:W3:Y:S04]  /*01f0*/  LDG.E R22, desc[UR6][R14.64] ;  /* 0x000000060e167981 */ /* 0x000ee8000c1e1900 */
[----:B------:R-:W4:Y:S04]  /*0200*/  LDG.E R11, desc[UR6][R20.64] ;  /* 0x00000006140b7981 */ /* 0x000f28000c1e1900 */
[----:B------:R1:W5:Y:S04]  /*0210*/  LDG.E R10, desc[UR6][R34.64] ;  /* 0x00000006220a7981 */ /* 0x000368000c1e1900 */
[----:B0-----:R-:W2:Y:S01]  /*0220*/  LDS.128 R4, [UR5] ;  /* 0x00000005ff047984 */ /* 0x001ea20008000c00 */
[----:B-1----:R-:W-:-:S05]  /*0230*/  IMAD.WIDE R34, R17, 0x4, R34 ;  /* 0x0000000411227825 */ /* 0x002fca00078e0222 */
[----:B------:R-:W5:Y:S01]  /*0240*/  LDG.E R9, desc[UR6][R34.64] ;  /* 0x0000000622097981 */ /* 0x000f62000c1e1900 */
[----:B------:R-:W-:-:S05]  /*0250*/  IMAD.WIDE R28, R17, 0x4, R34 ;  /* 0x00000004111c7825 */ /* 0x000fca00078e0222 */
[----:B------:R0:W5:Y:S01]  /*0260*/  LDG.E R8, desc[UR6][R28.64] ;  /* 0x000000061c087981 */ /* 0x000162000c1e1900 */
[----:B------:R-:W-:-:S05]  /*0270*/  IMAD.WIDE R12, R17, 0x4, R28 ;  /* 0x00000004110c7825 */ /* 0x000fca00078e021c */
[----:B------:R-:W5:Y:S01]  /*0280*/  LDG.E R25, desc[UR6][R12.64] ;  /* 0x000000060c197981 */ /* 0x000f62000c1e1900 */
[----:B------:R-:W-:-:S05]  /*0290*/  IMAD.WIDE R32, R17, 0x4, R12 ;  /* 0x0000000411207825 */ /* 0x000fca00078e020c */
[----:B------:R1:W5:Y:S01]  /*02a0*/  LDG.E R24, desc[UR6][R32.64] ;  /* 0x0000000620187981 */ /* 0x000362000c1e1900 */
[----:B------:R-:W-:-:S05]  /*02b0*/  IMAD.WIDE R30, R17, 0x4, R32 ;  /* 0x00000004111e7825 */ /* 0x000fca00078e0220 */
[----:B------:R1:W5:Y:S01]  /*02c0*/  LDG.E R21, desc[UR6][R30.64] ;  /* 0x000000061e157981 */ /* 0x000362000c1e1900 */
[----:B------:R-:W-:-:S04]  /*02d0*/  IMAD.WIDE R14, R17, 0x4, R30 ;  /* 0x00000004110e7825 */ /* 0x000fc800078e021e */
[C---:B------:R-:W-:Y:S02]  /*02e0*/  IMAD.WIDE R36, R17.reuse, 0x4, R14 ;  /* 0x0000000411247825 */ /* 0x040fe400078e020e */
[----:B------:R-:W5:Y:S02]  /*02f0*/  LDG.E R14, desc[UR6][R14.64] ;  /* 0x000000060e0e7981 */ /* 0x000f64000c1e1900 */
[----:B0-----:R-:W-:-:S05]  /*0300*/  IMAD.WIDE R28, R17, 0x4, R36 ;  /* 0x00000004111c7825 */ /* 0x001fca00078e0224 */
[----:B------:R0:W5:Y:S04]  /*0310*/  LDG.E R12, desc[UR6][R28.64] ;  /* 0x000000061c0c7981 */ /* 0x000168000c1e1900 */
[----:B------:R-:W5:Y:S01]  /*0320*/  LDG.E R15, desc[UR6][R36.64] ;  /* 0x00000006240f7981 */ /* 0x000f62000c1e1900 */
[----:B------:R-:W-:-:S05]  /*0330*/  IMAD.WIDE R34, R17, 0x4, R28 ;  /* 0x0000000411227825 */ /* 0x000fca00078e021c */
[----:B------:R-:W5:Y:S01]  /*0340*/  LDG.E R13, desc[UR6][R34.64] ;  /* 0x00000006220d7981 */ /* 0x000f62000c1e1900 */
[----:B-1----:R-:W-:-:S05]  /*0350*/  IMAD.WIDE R32, R17, 0x4, R34 ;  /* 0x0000000411207825 */ /* 0x002fca00078e0222 */
[----:B------:R1:W5:Y:S01]  /*0360*/  LDG.E R20, desc[UR6][R32.64] ;  /* 0x0000000620147981 */ /* 0x000362000c1e1900 */
[----:B------:R-:W-:-:S05]  /*0370*/  IMAD.WIDE R30, R17, 0x4, R32 ;  /* 0x00000004111e7825 */ /* 0x000fca00078e0220 */
[----:B------:R1:W5:Y:S01]  /*0380*/  LDG.E R19, desc[UR6][R30.64] ;  /* 0x000000061e137981 */ /* 0x000362000c1e1900 */
[----:B--2---:R-:W-:Y:S01]  /*0390*/  FFMA R23, R23, R4, R26 ;  /* 0x0000000417177223 */ /* 0x004fe2000000001a */
[----:B------:R-:W-:-:S04]  /*03a0*/  IMAD.WIDE R26, R17, 0x4, R30 ;  /* 0x00000004111a7825 */ /* 0x000fc800078e021e */
[----:B---3--:R-:W-:Y:S02]  /*03b0*/  FFMA R4, R22, R5, R23 ;  /* 0x0000000516047223 */ /* 0x008fe40000000017 */
[----:B------:R-:W2:Y:S01]  /*03c0*/  LDG.E R22, desc[UR6][R26.64] ;  /* 0x000000061a167981 */ /* 0x000ea2000c1e1900 */
[----:B0-----:R-:W-:-:S05]  /*03d0*/  IMAD.WIDE R28, R17, 0x4, R26 ;  /* 0x00000004111c7825 */ /* 0x001fca00078e021a */
[----:B------:R-:W3:Y:S01]  /*03e0*/  LDG.E R23, desc[UR6][R28.64] ;  /* 0x000000061c177981 */ /* 0x000ee2000c1e1900 */
[----:B----4-:R-:W-:-:S04]  /*03f0*/  FFMA R11, R11, R6, R4 ;  /* 0x000000060b0b7223 */ /* 0x010fc80000000004 */
[----:B-----5:R-:W-:Y:S02]  /*0400*/  FFMA R10, R10, R7, R11 ;  /* 0x000000070a0a7223 */ /* 0x020fe4000000000b */
[----:B------:R-:W0:Y:S01]  /*0410*/  LDS.128 R4, [UR5+0x10] ;  /* 0x00001005ff047984 */ /* 0x000e220008000c00 */
[----:B-1----:R-:W-:-:S05]  /*0420*/  IMAD.WIDE R32, R17, 0x4, R28 ;  /* 0x0000000411207825 */ /* 0x002fca00078e021c */
[----:B------:R1:W4:Y:S01]  /*0430*/  LDG.E R27, desc[UR6][R32.64] ;  /* 0x00000006201b7981 */ /* 0x000322000c1e1900 */
[----:B0-----:R-:W-:-:S04]  /*0440*/  FFMA R9, R9, R4, R10 ;  /* 0x0000000409097223 */ /* 0x001fc8000000000a */
[----:B------:R-:W-:Y:S02]  /*0450*/  FFMA R4, R8, R5, R9 ;  /* 0x0000000508047223 */ /* 0x000fe40000000009 */
[----:B------:R-:W0:Y:S02]  /*0460*/  LDS.128 R8, [UR5+0x20] ;  /* 0x00002005ff087984 */ /* 0x000e240008000c00 */
[----:B------:R-:W-:-:S04]  /*0470*/  FFMA R25, R25, R6, R4 ;  /* 0x0000000619197223 */ /* 0x000fc80000000004 */
[----:B------:R-:W-:Y:S02]  /*0480*/  FFMA R24, R24, R7, R25 ;  /* 0x0000000718187223 */ /* 0x000fe40000000019 */
[----:B------:R-:W5:Y:S01]  /*0490*/  LDS.128 R4, [UR5+0x30] ;  /* 0x00003005ff047984 */ /* 0x000f620008000c00 */
[----:B------:R-:W-:-:S05]  /*04a0*/  IMAD.WIDE R30, R17, 0x4, R32 ;  /* 0x00000004111e7825 */ /* 0x000fca00078e0220 */
[----:B------:R-:W4:Y:S01]  /*04b0*/  LDG.E R29, desc[UR6][R30.64] ;  /* 0x000000061e1d7981 */ /* 0x000f22000c1e1900 */
[----:B0-----:R-:W-:Y:S01]  /*04c0*/  FFMA R21, R21, R8, R24 ;  /* 0x0000000815157223 */ /* 0x001fe20000000018 */
[----:B------:R-:W-:-:S04]  /*04d0*/  IMAD.WIDE R24, R17, 0x4, R30 ;  /* 0x0000000411187825 */ /* 0x000fc800078e021e */
[----:B------:R-:W-:Y:S02]  /*04e0*/  FFMA R8, R14, R9, R21 ;  /* 0x000000090e087223 */ /* 0x000fe40000000015 */
[----:B------:R0:W4:Y:S01]  /*04f0*/  LDG.E R14, desc[UR6][R24.64] ;  /* 0x00000006180e7981 */ /* 0x000122000c1e1900 */
[----:B------:R-:W-:-:S04]  /*0500*/  IMAD.WIDE R36, R17, 0x4, R24 ;  /* 0x0000000411247825 */ /* 0x000fc800078e0218 */
[----:B------:R-:W-:-:S04]  /*0510*/  FFMA R9, R15, R10, R8 ;  /* 0x0000000a0f097223 */ /* 0x000fc80000000008 */
[----:B------:R-:W-:Y:S01]  /*0520*/  FFMA R12, R12, R11, R9 ;  /* 0x0000000b0c0c7223 */ /* 0x000fe20000000009 */
[----:B-1----:R-:W-:Y:S01]  /*0530*/  IMAD.WIDE R32, R17, 0x4, R36 ;  /* 0x0000000411207825 */ /* 0x002fe200078e0224 */
[----:B------:R-:W4:Y:S03]  /*0540*/  LDG.E R15, desc[UR6][R36.64] ;  /* 0x00000006240f7981 */ /* 0x000f26000c1e1900 */
[----:B-----5:R-:W-:Y:S02]  /*0550*/  FFMA R21, R13, R4, R12 ;  /* 0x000000040d157223 */ /* 0x020fe4000000000c */
[----:B------:R1:W5:Y:S01]  /*0560*/  LDG.E R12, desc[UR6][R32.64] ;  /* 0x00000006200c7981 */ /* 0x000362000c1e1900 */
[----:B------:R-:W-:-:S03]  /*0570*/  IMAD.WIDE R34, R17, 0x4, R32 ;  /* 0x0000000411227825 */ /* 0x000fc600078e0220 */
[----:B------:R-:W3:Y:S01]  /*0580*/  LDS.128 R8, [UR5+0x40] ;  /* 0x00004005ff087984 */ /* 0x000ee20008000c00 */
[----:B0-----:R-:W-:-:S03]  /*0590*/  IMAD.WIDE R24, R17, 0x4, R34 ;  /* 0x0000000411187825 */ /* 0x001fc600078e0222 */
[----:B------:R-:W5:Y:S01]  /*05a0*/  LDG.E R13, desc[UR6][R34.64] ;  /* 0x00000006220d7981 */ /* 0x000f62000c1e1900 */
[----:B------:R-:W-:-:S04]  /*05b0*/  IMAD.WIDE R30, R17, 0x4, R24 ;  /* 0x00000004111e7825 */ /* 0x000fc800078e0218 */
[----:B------:R-:W-:Y:S01]  /*05c0*/  FFMA R20, R20, R5, R21 ;  /* 0x0000000514147223 */ /* 0x000fe20000000015 */
[----:B------:R-:W-:-:S04]  /*05d0*/  IMAD.WIDE R4, R17, 0x4, R30 ;  /* 0x0000000411047825 */ /* 0x000fc800078e021e */
[----:B------:R-:W-:Y:S02]  /*05e0*/  FFMA R19, R19, R6, R20 ;  /* 0x0000000613137223 */ /* 0x000fe40000000014 */
[----:B------:R-:W5:Y:S01]  /*05f0*/  LDG.E R20, desc[UR6][R24.64] ;  /* 0x0000000618147981 */ /* 0x000f62000c1e1900 */
[----:B-1----:R-:W-:-:S05]  /*0600*/  IMAD.WIDE R32, R17, 0x4, R4 ;  /* 0x0000000411207825 */ /* 0x002fca00078e0204 */
[----:B------:R-:W5:Y:S01]  /*0610*/  LDG.E R21, desc[UR6][R32.64] ;  /* 0x0000000620157981 */ /* 0x000f62000c1e1900 */
[----:B--2---:R-:W-:-:S03]  /*0620*/  FFMA R6, R22, R7, R19 ;  /* 0x0000000716067223 */ /* 0x004fc60000000013 */
[----:B------:R0:W2:Y:S04]  /*0630*/  LDG.E R19, desc[UR6][R30.64] ;  /* 0x000000061e137981 */ /* 0x0000a8000c1e1900 */
[----:B------:R1:W2:Y:S01]  /*0640*/  LDG.E R22, desc[UR6][R4.64] ;  /* 0x0000000604167981 */ /* 0x0002a2000c1e1900 */
[----:B0-----:R-:W-:-:S04]  /*0650*/  IMAD.WIDE R30, R17, 0x4, R32 ;  /* 0x00000004111e7825 */ /* 0x001fc800078e0220 */
[----:B---3--:R-:W-:Y:S02]  /*0660*/  FFMA R8, R23, R8, R6 ;  /* 0x0000000817087223 */ /* 0x008fe40000000006 */
[----:B-1----:R-:W0:Y:S01]  /*0670*/  LDS.128 R4, [UR5+0x50] ;  /* 0x00005005ff047984 */ /* 0x002e220008000c00 */
[----:B------:R-:W-:-:S03]  /*0680*/  IMAD.WIDE R36, R17, 0x4, R30 ;  /* 0x0000000411247825 */ /* 0x000fc600078e021e */
[----:B------:R1:W3:Y:S01]  /*0690*/  LDG.E R28, desc[UR6][R30.64] ;  /* 0x000000061e1c7981 */ /* 0x0002e2000c1e1900 */
[----:B------:R-:W-:-:S03]  /*06a0*/  IMAD.WIDE R34, R17, 0x4, R36 ;  /* 0x0000000411227825 */ /* 0x000fc600078e0224 */
[----:B------:R-:W3:Y:S04]  /*06b0*/  LDG.E R23, desc[UR6][R36.64] ;  /* 0x0000000624177981 */ /* 0x000ee8000c1e1900 */
[----:B------:R-:W3:Y:S01]  /*06c0*/  LDG.E R24, desc[UR6][R34.64] ;  /* 0x0000000622187981 */ /* 0x000ee2000c1e1900 */
[----:B------:R-:W-:-:S05]  /*06d0*/  IMAD.WIDE R32, R17, 0x4, R34 ;  /* 0x0000000411207825 */ /* 0x000fca00078e0222 */
[----:B------:R-:W3:Y:S01]  /*06e0*/  LDG.E R25, desc[UR6][R32.64] ;  /* 0x0000000620197981 */ /* 0x000ee2000c1e1900 */
[----:B-1----:R-:W-:-:S05]  /*06f0*/  IMAD.WIDE R30, R17, 0x4, R32 ;  /* 0x00000004111e7825 */ /* 0x002fca00078e0220 */
[----:B------:R-:W3:Y:S01]  /*0700*/  LDG.E R26, desc[UR6][R30.64] ;  /* 0x000000061e1a7981 */ /* 0x000ee2000c1e1900 */
[----:B----4-:R-:W-:-:S04]  /*0710*/  FFMA R8, R27, R9, R8 ;  /* 0x000000091b087223 */ /* 0x010fc80000000008 */
[----:B------:R-:W-:-:S04]  /*0720*/  FFMA R29, R29, R10, R8 ;  /* 0x0000000a1d1d7223 */ /* 0x000fc80000000008 */
[----:B------:R-:W-:Y:S02]  /*0730*/  FFMA R14, R14, R11, R29 ;  /* 0x0000000b0e0e7223 */ /* 0x000fe4000000001d */
[----:B------:R-:W2:Y:S02]  /*0740*/  LDS.128 R8, [UR5+0x60] ;  /* 0x00006005ff087984 */ /* 0x000ea40008000c00 */
[----:B0-----:R-:W-:-:S04]  /*0750*/  FFMA R15, R15, R4, R14 ;  /* 0x000000040f0f7223 */ /* 0x001fc8000000000e */
[----:B-----5:R-:W-:-:S04]  /*0760*/  FFMA R12, R12, R5, R15 ;  /* 0x000000050c0c7223 */ /* 0x020fc8000000000f */
[----:B------:R-:W-:Y:S02]  /*0770*/  FFMA R5, R13, R6, R12 ;  /* 0x000000060d057223 */ /* 0x000fe4000000000c */
[----:B------:R-:W0:Y:S02]  /*0780*/  LDS.128 R12, [UR5+0x70] ;  /* 0x00007005ff0c7984 */ /* 0x000e240008000c00 */
[----:B------:R-:W-:Y:S01]  /*0790*/  FFMA R20, R20, R7, R5 ;  /* 0x0000000714147223 */ /* 0x000fe20000000005 */
[----:B------:R-:W-:-:S04]  /*07a0*/  UIADD3 UR4, UPT, UPT, UR4, 0x20, URZ ;  /* 0x0000002004047890 */ /* 0x000fc8000fffe0ff */
[----:B------:R-:W-:Y:S01]  /*07b0*/  UISETP.GE.AND UP0, UPT, UR4, UR9, UPT ;  /* 0x000000090400728c */ /* 0x000fe2000bf06270 */
[----:B------:R-:W-:Y:S02]  /*07c0*/  LEA R2, R17, R2, 0x5 ;  /* 0x0000000211027211 */ /* 0x000fe400078e28ff */
[----:B------:R-:W-:Y:S01]  /*07d0*/  LEA R0, R3, R0, 0x5 ;  /* 0x0000000003007211 */ /* 0x000fe200078e28ff */
[----:B--2---:R-:W-:-:S04]  /*07e0*/  FFMA R19, R19, R8, R20 ;  /* 0x0000000813137223 */ /* 0x004fc80000000014 */
[----:B------:R-:W-:-:S04]  /*07f0*/  FFMA R22, R22, R9, R19 ;  /* 0x0000000916167223 */ /* 0x000fc80000000013 */
[----:B------:R-:W-:-:S04]  /*0800*/  FFMA R21, R21, R10, R22 ;  /* 0x0000000a15157223 */ /* 0x000fc80000000016 */
[----:B---3--:R-:W-:-:S04]  /*0810*/  FFMA R28, R28, R11, R21 ;  /* 0x0000000b1c1c7223 */ /* 0x008fc80000000015 */
[----:B0-----:R-:W-:-:S04]  /*0820*/  FFMA R23, R23, R12, R28 ;  /* 0x0000000c17177223 */ /* 0x001fc8000000001c */
[----:B------:R-:W-:-:S04]  /*0830*/  FFMA R24, R24, R13, R23 ;  /* 0x0000000d18187223 */ /* 0x000fc80000000017 */
[----:B------:R-:W-:-:S04]  /*0840*/  FFMA R25, R25, R14, R24 ;  /* 0x0000000e19197223 */ /* 0x000fc80000000018 */
[----:B------:R-:W-:Y:S01]  /*0850*/  FFMA R26, R26, R15, R25 ;  /* 0x0000000f1a1a7223 */ /* 0x000fe20000000019 */
[----:B------:R-:W-:Y:S06]  /*0860*/  BRA.U !UP0, `(.L_x_1) ;  /* 0xfffffff908307547 */ /* 0x000fec000b83ffff */
.L_x_0:
[----:B------:R-:W0:Y:S08]  /*0870*/  LDC R5, c[0x0][0x398] ;  /* 0x0000e600ff057b82 */ /* 0x000e300000000800 */
[----:B------:R-:W1:Y:S01]  /*0880*/  LDC.64 R2, c[0x0][0x380] ;  /* 0x0000e000ff027b82 */ /* 0x000e620000000a00 */
[----:B0-----:R-:W-:-:S04]  /*0890*/  IMAD R5, R18, R5, UR8 ;  /* 0x0000000812057e24 */ /* 0x001fc8000f8e0205 */
[----:B-1----:R-:W-:-:S05]  /*08a0*/  IMAD.WIDE R2, R5, 0x4, R2 ;  /* 0x0000000405027825 */ /* 0x002fca00078e0202 */
[----:B------:R-:W-:Y:S01]  /*08b0*/  STG.E desc[UR6][R2.64], R26 ;  /* 0x0000001a02007986 */ /* 0x000fe2000c101906 */
[----:B------:R-:W-:Y:S05]  /*08c0*/  EXIT ;  /* 0x000000000000794d */ /* 0x000fea0003800000 */
.L_x_2:
[----:B------:R-:W-:-:S00]  /*08d0*/  BRA `(.L_x_2) ;  /* 0xfffffffc00fc7947 */ /* 0x000fc0000383ffff */
[----:B------:R-:W-:-:S00]  /*08e0*/  NOP ;  /* 0x0000000000007918 */ /* 0x000fc00000000000 */
        /* <DEDUP_REMOVED lines=9> */
.L_x_3:


//--------------------- .nv.shared.mmkernel       --------------------------
	.section	.nv.shared.mmkernel,"aw",@nobits
	.sectionflags	@""
	.align	4
.nv.shared.mmkernel:
	.zero		1152


//--------------------- .nv.shared.reserved.0     --------------------------
	.section	.nv.shared.reserved.0,"aw",@nobits
	.weak		__nv_reservedSMEM_offset_0_alias
	.size		__nv_reservedSMEM_offset_0_alias, 0, 64
	.other		__nv_reservedSMEM_offset_0_alias,@"STO_CUDA_RESERVED_SHARED STV_DEFAULT"
__nv_reservedSMEM_offset_0_alias:
	.zero		0
	.zero		64


//--------------------- .nv.constant0.mmkernel    --------------------------
	.section	.nv.constant0.mmkernel,"a",@progbits
	.sectionflags	@""
	.align	4
.nv.constant0.mmkernel:
	.zero		944


//--------------------- SYMBOLS --------------------------

	.type		.nv.reservedSmem.offset0,@object
	.size		.nv.reservedSmem.offset0,0x4
	.type		.nv.reservedSmem.cap,@object
	.size		.nv.reservedSmem.cap,0x4
